//
// Generated by NVIDIA NVVM Compiler
//
// Compiler Build ID: CL-36424714
// Cuda compilation tools, release 13.0, V13.0.88
// Based on NVVM 20.0.0
//

.version 9.0
.target sm_100
.address_size 64

	// .globl	_Z21dotProductWarpShufflePfS_S_
// _ZZ21dotProductWarpShufflePfS_S_E9sharedSum has been demoted
// _ZZ16dotProductGlobalPfS_S_S_E5sdata has been demoted
// _ZZ16dotProductSharedPfS_S_E9sharedSum has been demoted
// _ZZ22dotProductHierarchicalPfS_S_E9sharedSum has been demoted

.visible .entry _Z21dotProductWarpShufflePfS_S_(
	.param .u64 .ptr .align 1 _Z21dotProductWarpShufflePfS_S__param_0,
	.param .u64 .ptr .align 1 _Z21dotProductWarpShufflePfS_S__param_1,
	.param .u64 .ptr .align 1 _Z21dotProductWarpShufflePfS_S__param_2
)
{
	.reg .pred 	%p<17>;
	.reg .b32 	%r<39>;
	.reg .b32 	%f<35>;
	.reg .b64 	%rd<10>;
	// demoted variable
	.shared .align 4 .b8 _ZZ21dotProductWarpShufflePfS_S_E9sharedSum[128];
	ld.param.u64 	%rd3, [_Z21dotProductWarpShufflePfS_S__param_0];
	ld.param.u64 	%rd4, [_Z21dotProductWarpShufflePfS_S__param_1];
	ld.param.u64 	%rd5, [_Z21dotProductWarpShufflePfS_S__param_2];
	mov.u32 	%r8, %ctaid.x;
	mov.u32 	%r1, %ntid.x;
	mov.u32 	%r2, %tid.x;
	mad.lo.s32 	%r38, %r8, %r1, %r2;
	and.b32  	%r4, %r2, 31;
	setp.gt.s32 	%p1, %r38, 16777215;
	mov.f32 	%f33, 0f00000000;
	@%p1 bra 	$L__BB0_3;
	mov.u32 	%r9, %nctaid.x;
	mul.lo.s32 	%r5, %r9, %r1;
	cvta.to.global.u64 	%rd1, %rd3;
	cvta.to.global.u64 	%rd2, %rd4;
	mov.f32 	%f33, 0f00000000;
$L__BB0_2:
	mul.wide.s32 	%rd6, %r38, 4;
	add.s64 	%rd7, %rd1, %rd6;
	ld.global.f32 	%f10, [%rd7];
	add.s64 	%rd8, %rd2, %rd6;
	ld.global.f32 	%f11, [%rd8];
	fma.rn.f32 	%f33, %f10, %f11, %f33;
	add.s32 	%r38, %r38, %r5;
	setp.lt.s32 	%p2, %r38, 16777216;
	@%p2 bra 	$L__BB0_2;
$L__BB0_3:
	mov.b32 	%r10, %f33;
	shfl.sync.down.b32	%r11|%p3, %r10, 16, 31, -1;
	mov.b32 	%f12, %r11;
	add.f32 	%f13, %f33, %f12;
	mov.b32 	%r12, %f13;
	shfl.sync.down.b32	%r13|%p4, %r12, 8, 31, -1;
	mov.b32 	%f14, %r13;
	add.f32 	%f15, %f13, %f14;
	mov.b32 	%r14, %f15;
	shfl.sync.down.b32	%r15|%p5, %r14, 4, 31, -1;
	mov.b32 	%f16, %r15;
	add.f32 	%f17, %f15, %f16;
	mov.b32 	%r16, %f17;
	shfl.sync.down.b32	%r17|%p6, %r16, 2, 31, -1;
	mov.b32 	%f18, %r17;
	add.f32 	%f19, %f17, %f18;
	mov.b32 	%r18, %f19;
	shfl.sync.down.b32	%r19|%p7, %r18, 1, 31, -1;
	mov.b32 	%f20, %r19;
	add.f32 	%f4, %f19, %f20;
	setp.ne.s32 	%p8, %r4, 0;
	@%p8 bra 	$L__BB0_5;
	shr.u32 	%r20, %r2, 3;
	and.b32  	%r21, %r20, 124;
	mov.u32 	%r22, _ZZ21dotProductWarpShufflePfS_S_E9sharedSum;
	add.s32 	%r23, %r22, %r21;
	st.shared.f32 	[%r23], %f4;
$L__BB0_5:
	bar.sync 	0;
	setp.gt.u32 	%p9, %r2, 31;
	@%p9 bra 	$L__BB0_10;
	shr.u32 	%r24, %r1, 5;
	setp.ge.u32 	%p10, %r4, %r24;
	mov.f32 	%f34, 0f00000000;
	@%p10 bra 	$L__BB0_8;
	shl.b32 	%r25, %r4, 2;
	mov.u32 	%r26, _ZZ21dotProductWarpShufflePfS_S_E9sharedSum;
	add.s32 	%r27, %r26, %r25;
	ld.shared.f32 	%f34, [%r27];
$L__BB0_8:
	setp.ne.s32 	%p11, %r4, 0;
	mov.b32 	%r28, %f34;
	shfl.sync.down.b32	%r29|%p12, %r28, 16, 31, -1;
	mov.b32 	%f22, %r29;
	add.f32 	%f23, %f34, %f22;
	mov.b32 	%r30, %f23;
	shfl.sync.down.b32	%r31|%p13, %r30, 8, 31, -1;
	mov.b32 	%f24, %r31;
	add.f32 	%f25, %f23, %f24;
	mov.b32 	%r32, %f25;
	shfl.sync.down.b32	%r33|%p14, %r32, 4, 31, -1;
	mov.b32 	%f26, %r33;
	add.f32 	%f27, %f25, %f26;
	mov.b32 	%r34, %f27;
	shfl.sync.down.b32	%r35|%p15, %r34, 2, 31, -1;
	mov.b32 	%f28, %r35;
	add.f32 	%f29, %f27, %f28;
	mov.b32 	%r36, %f29;
	shfl.sync.down.b32	%r37|%p16, %r36, 1, 31, -1;
	mov.b32 	%f30, %r37;
	add.f32 	%f7, %f29, %f30;
	@%p11 bra 	$L__BB0_10;
	cvta.to.global.u64 	%rd9, %rd5;
	atom.global.add.f32 	%f31, [%rd9], %f7;
$L__BB0_10:
	ret;

}
	// .globl	_Z16dotProductGlobalPfS_S_S_
.visible .entry _Z16dotProductGlobalPfS_S_S_(
	.param .u64 .ptr .align 1 _Z16dotProductGlobalPfS_S_S__param_0,
	.param .u64 .ptr .align 1 _Z16dotProductGlobalPfS_S_S__param_1,
	.param .u64 .ptr .align 1 _Z16dotProductGlobalPfS_S_S__param_2,
	.param .u64 .ptr .align 1 _Z16dotProductGlobalPfS_S_S__param_3
)
{
	.reg .pred 	%p<7>;
	.reg .b32 	%r<18>;
	.reg .b32 	%f<14>;
	.reg .b64 	%rd<12>;
	// demoted variable
	.shared .align 4 .b8 _ZZ16dotProductGlobalPfS_S_S_E5sdata[512];
	ld.param.u64 	%rd3, [_Z16dotProductGlobalPfS_S_S__param_0];
	ld.param.u64 	%rd4, [_Z16dotProductGlobalPfS_S_S__param_1];
	ld.param.u64 	%rd5, [_Z16dotProductGlobalPfS_S_S__param_3];
	mov.u32 	%r1, %tid.x;
	mov.u32 	%r2, %ctaid.x;
	mov.u32 	%r17, %ntid.x;
	mad.lo.s32 	%r16, %r2, %r17, %r1;
	setp.gt.s32 	%p1, %r16, 16777215;
	mov.f32 	%f13, 0f00000000;
	@%p1 bra 	$L__BB1_3;
	mov.u32 	%r11, %nctaid.x;
	mul.lo.s32 	%r5, %r11, %r17;
	cvta.to.global.u64 	%rd1, %rd3;
	cvta.to.global.u64 	%rd2, %rd4;
	mov.f32 	%f13, 0f00000000;
$L__BB1_2:
	mul.wide.s32 	%rd6, %r16, 4;
	add.s64 	%rd7, %rd1, %rd6;
	ld.global.f32 	%f6, [%rd7];
	add.s64 	%rd8, %rd2, %rd6;
	ld.global.f32 	%f7, [%rd8];
	fma.rn.f32 	%f13, %f6, %f7, %f13;
	add.s32 	%r16, %r16, %r5;
	setp.lt.s32 	%p2, %r16, 16777216;
	@%p2 bra 	$L__BB1_2;
$L__BB1_3:
	shl.b32 	%r12, %r1, 2;
	mov.u32 	%r13, _ZZ16dotProductGlobalPfS_S_S_E5sdata;
	add.s32 	%r8, %r13, %r12;
	st.shared.f32 	[%r8], %f13;
	bar.sync 	0;
	setp.lt.u32 	%p3, %r17, 2;
	@%p3 bra 	$L__BB1_7;
$L__BB1_4:
	shr.u32 	%r10, %r17, 1;
	setp.ge.u32 	%p4, %r1, %r10;
	@%p4 bra 	$L__BB1_6;
	shl.b32 	%r14, %r10, 2;
	add.s32 	%r15, %r8, %r14;
	ld.shared.f32 	%f8, [%r15];
	ld.shared.f32 	%f9, [%r8];
	add.f32 	%f10, %f8, %f9;
	st.shared.f32 	[%r8], %f10;
$L__BB1_6:
	bar.sync 	0;
	setp.gt.u32 	%p5, %r17, 3;
	mov.u32 	%r17, %r10;
	@%p5 bra 	$L__BB1_4;
$L__BB1_7:
	setp.ne.s32 	%p6, %r1, 0;
	@%p6 bra 	$L__BB1_9;
	ld.shared.f32 	%f11, [_ZZ16dotProductGlobalPfS_S_S_E5sdata];
	cvta.to.global.u64 	%rd9, %rd5;
	mul.wide.u32 	%rd10, %r2, 4;
	add.s64 	%rd11, %rd9, %rd10;
	st.global.f32 	[%rd11], %f11;
$L__BB1_9:
	ret;

}
	// .globl	_Z16dotProductSharedPfS_S_
.visible .entry _Z16dotProductSharedPfS_S_(
	.param .u64 .ptr .align 1 _Z16dotProductSharedPfS_S__param_0,
	.param .u64 .ptr .align 1 _Z16dotProductSharedPfS_S__param_1,
	.param .u64 .ptr .align 1 _Z16dotProductSharedPfS_S__param_2
)
{
	.reg .pred 	%p<7>;
	.reg .b32 	%r<18>;
	.reg .b32 	%f<15>;
	.reg .b64 	%rd<10>;
	// demoted variable
	.shared .align 4 .b8 _ZZ16dotProductSharedPfS_S_E9sharedSum[512];
	ld.param.u64 	%rd3, [_Z16dotProductSharedPfS_S__param_0];
	ld.param.u64 	%rd4, [_Z16dotProductSharedPfS_S__param_1];
	ld.param.u64 	%rd5, [_Z16dotProductSharedPfS_S__param_2];
	mov.u32 	%r1, %tid.x;
	mov.u32 	%r10, %ctaid.x;
	mov.u32 	%r17, %ntid.x;
	mad.lo.s32 	%r16, %r10, %r17, %r1;
	setp.gt.s32 	%p1, %r16, 16777215;
	mov.f32 	%f14, 0f00000000;
	@%p1 bra 	$L__BB2_3;
	mov.u32 	%r11, %nctaid.x;
	mul.lo.s32 	%r4, %r11, %r17;
	cvta.to.global.u64 	%rd1, %rd3;
	cvta.to.global.u64 	%rd2, %rd4;
	mov.f32 	%f14, 0f00000000;
$L__BB2_2:
	mul.wide.s32 	%rd6, %r16, 4;
	add.s64 	%rd7, %rd1, %rd6;
	ld.global.f32 	%f6, [%rd7];
	add.s64 	%rd8, %rd2, %rd6;
	ld.global.f32 	%f7, [%rd8];
	fma.rn.f32 	%f14, %f6, %f7, %f14;
	add.s32 	%r16, %r16, %r4;
	setp.lt.s32 	%p2, %r16, 16777216;
	@%p2 bra 	$L__BB2_2;
$L__BB2_3:
	shl.b32 	%r12, %r1, 2;
	mov.u32 	%r13, _ZZ16dotProductSharedPfS_S_E9sharedSum;
	add.s32 	%r7, %r13, %r12;
	st.shared.f32 	[%r7], %f14;
	bar.sync 	0;
	setp.lt.u32 	%p3, %r17, 2;
	@%p3 bra 	$L__BB2_7;
$L__BB2_4:
	shr.u32 	%r9, %r17, 1;
	setp.ge.u32 	%p4, %r1, %r9;
	@%p4 bra 	$L__BB2_6;
	shl.b32 	%r14, %r9, 2;
	add.s32 	%r15, %r7, %r14;
	ld.shared.f32 	%f8, [%r15];
	ld.shared.f32 	%f9, [%r7];
	add.f32 	%f10, %f8, %f9;
	st.shared.f32 	[%r7], %f10;
$L__BB2_6:
	bar.sync 	0;
	setp.gt.u32 	%p5, %r17, 3;
	mov.u32 	%r17, %r9;
	@%p5 bra 	$L__BB2_4;
$L__BB2_7:
	setp.ne.s32 	%p6, %r1, 0;
	@%p6 bra 	$L__BB2_9;
	ld.shared.f32 	%f11, [_ZZ16dotProductSharedPfS_S_E9sharedSum];
	cvta.to.global.u64 	%rd9, %rd5;
	atom.global.add.f32 	%f12, [%rd9], %f11;
$L__BB2_9:
	ret;

}
	// .globl	_Z22dotProductHierarchicalPfS_S_
.visible .entry _Z22dotProductHierarchicalPfS_S_(
	.param .u64 .ptr .align 1 _Z22dotProductHierarchicalPfS_S__param_0,
	.param .u64 .ptr .align 1 _Z22dotProductHierarchicalPfS_S__param_1,
	.param .u64 .ptr .align 1 _Z22dotProductHierarchicalPfS_S__param_2
)
{
	.reg .pred 	%p<17>;
	.reg .b32 	%r<38>;
	.reg .b32 	%f<35>;
	.reg .b64 	%rd<10>;
	// demoted variable
	.shared .align 4 .b8 _ZZ22dotProductHierarchicalPfS_S_E9sharedSum[16];
	ld.param.u64 	%rd3, [_Z22dotProductHierarchicalPfS_S__param_0];
	ld.param.u64 	%rd4, [_Z22dotProductHierarchicalPfS_S__param_1];
	ld.param.u64 	%rd5, [_Z22dotProductHierarchicalPfS_S__param_2];
	mov.u32 	%r1, %tid.x;
	mov.u32 	%r8, %ctaid.x;
	mov.u32 	%r2, %ntid.x;
	mad.lo.s32 	%r37, %r8, %r2, %r1;
	and.b32  	%r4, %r1, 31;
	setp.gt.s32 	%p1, %r37, 16777215;
	mov.f32 	%f33, 0f00000000;
	@%p1 bra 	$L__BB3_3;
	mov.u32 	%r9, %nctaid.x;
	mul.lo.s32 	%r5, %r9, %r2;
	cvta.to.global.u64 	%rd1, %rd3;
	cvta.to.global.u64 	%rd2, %rd4;
	mov.f32 	%f33, 0f00000000;
$L__BB3_2:
	mul.wide.s32 	%rd6, %r37, 4;
	add.s64 	%rd7, %rd1, %rd6;
	ld.global.f32 	%f10, [%rd7];
	add.s64 	%rd8, %rd2, %rd6;
	ld.global.f32 	%f11, [%rd8];
	fma.rn.f32 	%f33, %f10, %f11, %f33;
	add.s32 	%r37, %r37, %r5;
	setp.lt.s32 	%p2, %r37, 16777216;
	@%p2 bra 	$L__BB3_2;
$L__BB3_3:
	mov.b32 	%r10, %f33;
	shfl.sync.down.b32	%r11|%p3, %r10, 16, 31, -1;
	mov.b32 	%f12, %r11;
	add.f32 	%f13, %f33, %f12;
	mov.b32 	%r12, %f13;
	shfl.sync.down.b32	%r13|%p4, %r12, 8, 31, -1;
	mov.b32 	%f14, %r13;
	add.f32 	%f15, %f13, %f14;
	mov.b32 	%r14, %f15;
	shfl.sync.down.b32	%r15|%p5, %r14, 4, 31, -1;
	mov.b32 	%f16, %r15;
	add.f32 	%f17, %f15, %f16;
	mov.b32 	%r16, %f17;
	shfl.sync.down.b32	%r17|%p6, %r16, 2, 31, -1;
	mov.b32 	%f18, %r17;
	add.f32 	%f19, %f17, %f18;
	mov.b32 	%r18, %f19;
	shfl.sync.down.b32	%r19|%p7, %r18, 1, 31, -1;
	mov.b32 	%f20, %r19;
	add.f32 	%f4, %f19, %f20;
	setp.ne.s32 	%p8, %r4, 0;
	@%p8 bra 	$L__BB3_5;
	shr.u32 	%r20, %r1, 3;
	and.b32  	%r21, %r20, 124;
	mov.u32 	%r22, _ZZ22dotProductHierarchicalPfS_S_E9sharedSum;
	add.s32 	%r23, %r22, %r21;
	st.shared.f32 	[%r23], %f4;
$L__BB3_5:
	bar.sync 	0;
	setp.gt.u32 	%p9, %r1, 31;
	@%p9 bra 	$L__BB3_10;
	setp.gt.u32 	%p10, %r1, 3;
	mov.f32 	%f34, 0f00000000;
	@%p10 bra 	$L__BB3_8;
	shl.b32 	%r24, %r4, 2;
	mov.u32 	%r25, _ZZ22dotProductHierarchicalPfS_S_E9sharedSum;
	add.s32 	%r26, %r25, %r24;
	ld.shared.f32 	%f34, [%r26];
$L__BB3_8:
	setp.ne.s32 	%p11, %r4, 0;
	mov.b32 	%r27, %f34;
	shfl.sync.down.b32	%r28|%p12, %r27, 16, 31, -1;
	mov.b32 	%f22, %r28;
	add.f32 	%f23, %f34, %f22;
	mov.b32 	%r29, %f23;
	shfl.sync.down.b32	%r30|%p13, %r29, 8, 31, -1;
	mov.b32 	%f24, %r30;
	add.f32 	%f25, %f23, %f24;
	mov.b32 	%r31, %f25;
	shfl.sync.down.b32	%r32|%p14, %r31, 4, 31, -1;
	mov.b32 	%f26, %r32;
	add.f32 	%f27, %f25, %f26;
	mov.b32 	%r33, %f27;
	shfl.sync.down.b32	%r34|%p15, %r33, 2, 31, -1;
	mov.b32 	%f28, %r34;
	add.f32 	%f29, %f27, %f28;
	mov.b32 	%r35, %f29;
	shfl.sync.down.b32	%r36|%p16, %r35, 1, 31, -1;
	mov.b32 	%f30, %r36;
	add.f32 	%f7, %f29, %f30;
	@%p11 bra 	$L__BB3_10;
	cvta.to.global.u64 	%rd9, %rd5;
	atom.global.add.f32 	%f31, [%rd9], %f7;
$L__BB3_10:
	ret;

}


// ===== COMPILED SASS (sm_100) =====

	.target	sm_100

	.elftype	@"ET_EXEC"


//--------------------- .note.nv.tkinfo           --------------------------
	.section	.note.nv.tkinfo,"",@"SHT_NOTE"
	.sectionflags	@"SHF_NOTE_NV_TKINFO"
	.tkinfo
        /*0018*/ 	.word	0x00000002
        /*0030*/ 	.string	""
        /*0030*/ 	.string	"ptxas"
        /*0030*/ 	.string	"Cuda compilation tools, release 13.0, V13.0.88"
        /*0030*/ 	.string	"Build cuda_13.0.r13.0/compiler.36424714_0"
        /*0030*/ 	.string	"-arch sm_100 -m 64 "



//--------------------- .note.nv.cuinfo           --------------------------
	.section	.note.nv.cuinfo,"",@"SHT_NOTE"
	.sectionflags	@"SHF_NOTE_NV_CUINFO"
        /*0018*/ 	.short	0x0002
        /*001a*/ 	.short	0x0064
        /*001c*/ 	.short	0x0082
	.zero		2


//--------------------- .nv.info                  --------------------------
	.section	.nv.info,"",@"SHT_CUDA_INFO"
	.align	4


	//----- nvinfo : EIATTR_REGCOUNT
	.align		4
        /*0000*/ 	.byte	0x04, 0x2f
        /*0002*/ 	.short	(.L_1 - .L_0)
	.align		4
.L_0:
        /*0004*/ 	.word	index@(_Z21dotProductWarpShufflePfS_S_)
        /*0008*/ 	.word	0x00000010


	//----- nvinfo : EIATTR_FRAME_SIZE
	.align		4
.L_1:
        /*000c*/ 	.byte	0x04, 0x11
        /*000e*/ 	.short	(.L_3 - .L_2)
	.align		4
.L_2:
        /*0010*/ 	.word	index@(_Z21dotProductWarpShufflePfS_S_)
        /*0014*/ 	.word	0x00000000


	//----- nvinfo : EIATTR_REGCOUNT
	.align		4
.L_3:
        /*0018*/ 	.byte	0x04, 0x2f
        /*001a*/ 	.short	(.L_5 - .L_4)
	.align		4
.L_4:
        /*001c*/ 	.word	index@(_Z16dotProductGlobalPfS_S_S_)
        /*0020*/ 	.word	0x00000012


	//----- nvinfo : EIATTR_FRAME_SIZE
	.align		4
.L_5:
        /*0024*/ 	.byte	0x04, 0x11
        /*0026*/ 	.short	(.L_7 - .L_6)
	.align		4
.L_6:
        /*0028*/ 	.word	index@(_Z16dotProductGlobalPfS_S_S_)
        /*002c*/ 	.word	0x00000000


	//----- nvinfo : EIATTR_REGCOUNT
	.align		4
.L_7:
        /*0030*/ 	.byte	0x04, 0x2f
        /*0032*/ 	.short	(.L_9 - .L_8)
	.align		4
.L_8:
        /*0034*/ 	.word	index@(_Z16dotProductSharedPfS_S_)
        /*0038*/ 	.word	0x00000012


	//----- nvinfo : EIATTR_FRAME_SIZE
	.align		4
.L_9:
        /*003c*/ 	.byte	0x04, 0x11
        /*003e*/ 	.short	(.L_11 - .L_10)
	.align		4
.L_10:
        /*0040*/ 	.word	index@(_Z16dotProductSharedPfS_S_)
        /*0044*/ 	.word	0x00000000


	//----- nvinfo : EIATTR_REGCOUNT
	.align		4
.L_11:
        /*0048*/ 	.byte	0x04, 0x2f
        /*004a*/ 	.short	(.L_13 - .L_12)
	.align		4
.L_12:
        /*004c*/ 	.word	index@(_Z22dotProductHierarchicalPfS_S_)
        /*0050*/ 	.word	0x0000000f


	//----- nvinfo : EIATTR_FRAME_SIZE
	.align		4
.L_13:
        /*0054*/ 	.byte	0x04, 0x11
        /*0056*/ 	.short	(.L_15 - .L_14)
	.align		4
.L_14:
        /*0058*/ 	.word	index@(_Z22dotProductHierarchicalPfS_S_)
        /*005c*/ 	.word	0x00000000


	//----- nvinfo : EIATTR_MIN_STACK_SIZE
	.align		4
.L_15:
        /*0060*/ 	.byte	0x04, 0x12
        /*0062*/ 	.short	(.L_17 - .L_16)
	.align		4
.L_16:
        /*0064*/ 	.word	index@(_Z22dotProductHierarchicalPfS_S_)
        /*0068*/ 	.word	0x00000000


	//----- nvinfo : EIATTR_MIN_STACK_SIZE
	.align		4
.L_17:
        /*006c*/ 	.byte	0x04, 0x12
        /*006e*/ 	.short	(.L_19 - .L_18)
	.align		4
.L_18:
        /*0070*/ 	.word	index@(_Z16dotProductSharedPfS_S_)
        /*0074*/ 	.word	0x00000000


	//----- nvinfo : EIATTR_MIN_STACK_SIZE
	.align		4
.L_19:
        /*0078*/ 	.byte	0x04, 0x12
        /*007a*/ 	.short	(.L_21 - .L_20)
	.align		4
.L_20:
        /*007c*/ 	.word	index@(_Z16dotProductGlobalPfS_S_S_)
        /*0080*/ 	.word	0x00000000


	//----- nvinfo : EIATTR_MIN_STACK_SIZE
	.align		4
.L_21:
        /*0084*/ 	.byte	0x04, 0x12
        /*0086*/ 	.short	(.L_23 - .L_22)
	.align		4
.L_22:
        /*0088*/ 	.word	index@(_Z21dotProductWarpShufflePfS_S_)
        /*008c*/ 	.word	0x00000000
.L_23:


//--------------------- .nv.compat                --------------------------
	.section	.nv.compat,"",@"SHT_CUDA_COMPAT_INFO"
	.align	4
        /*0000*/ 	.byte	0x02, 0x09, 0x00, 0x00, 0x02, 0x02, 0x01, 0x00, 0x02, 0x05, 0x05, 0x00, 0x03, 0x07, 0x01, 0x01
        /*0010*/ 	.byte	0x02, 0x03, 0x00, 0x00, 0x02, 0x06, 0x01, 0x00, 0x04, 0x0b, 0x08, 0x00, 0x09, 0x00, 0x00, 0x00
        /*0020*/ 	.byte	0x00, 0x00, 0x00, 0x00


//--------------------- .nv.info._Z22dotProductHierarchicalPfS_S_ --------------------------
	.section	.nv.info._Z22dotProductHierarchicalPfS_S_,"",@"SHT_CUDA_INFO"
	.sectionflags	@""
	.align	4


	//----- nvinfo : EIATTR_CUDA_API_VERSION
	.align		4
        /*0000*/ 	.byte	0x04, 0x37
        /*0002*/ 	.short	(.L_25 - .L_24)
.L_24:
        /*0004*/ 	.word	0x00000082


	//----- nvinfo : EIATTR_KPARAM_INFO
	.align		4
.L_25:
        /*0008*/ 	.byte	0x04, 0x17
        /*000a*/ 	.short	(.L_27 - .L_26)
.L_26:
        /*000c*/ 	.word	0x00000000
        /*0010*/ 	.short	0x0002
        /*0012*/ 	.short	0x0010
        /*0014*/ 	.byte	0x00, 0xf5, 0x21, 0x00


	//----- nvinfo : EIATTR_KPARAM_INFO
	.align		4
.L_27:
        /*0018*/ 	.byte	0x04, 0x17
        /*001a*/ 	.short	(.L_29 - .L_28)
.L_28:
        /*001c*/ 	.word	0x00000000
        /*0020*/ 	.short	0x0001
        /*0022*/ 	.short	0x0008
        /*0024*/ 	.byte	0x00, 0xf5, 0x21, 0x00


	//----- nvinfo : EIATTR_KPARAM_INFO
	.align		4
.L_29:
        /*0028*/ 	.byte	0x04, 0x17
        /*002a*/ 	.short	(.L_31 - .L_30)
.L_30:
        /*002c*/ 	.word	0x00000000
        /*0030*/ 	.short	0x0000
        /*0032*/ 	.short	0x0000
        /*0034*/ 	.byte	0x00, 0xf5, 0x21, 0x00


	//----- nvinfo : EIATTR_SPARSE_MMA_MASK
	.align		4
.L_31:
        /*0038*/ 	.byte	0x03, 0x50
        /*003a*/ 	.short	0x0000


	//----- nvinfo : EIATTR_MAXREG_COUNT
	.align		4
        /*003c*/ 	.byte	0x03, 0x1b
        /*003e*/ 	.short	0x00ff


	//----- nvinfo : EIATTR_NUM_BARRIERS
	.align		4
        /*0040*/ 	.byte	0x02, 0x4c
        /*0042*/ 	.byte	0x01
	.zero		1


	//----- nvinfo : EIATTR_MERCURY_ISA_VERSION
	.align		4
        /*0044*/ 	.byte	0x03, 0x5f
        /*0046*/ 	.short	0x0101


	//----- nvinfo : EIATTR_COOP_GROUP_MASK_REGIDS
	.align		4
        /*0048*/ 	.byte	0x04, 0x29
        /*004a*/ 	.short	(.L_33 - .L_32)


	//   ....[0]....
.L_32:
        /*004c*/ 	.word	0xffffffff


	//   ....[1]....
        /*0050*/ 	.word	0xffffffff


	//   ....[2]....
        /*0054*/ 	.word	0xffffffff


	//   ....[3]....
        /*0058*/ 	.word	0xffffffff


	//   ....[4]....
        /*005c*/ 	.word	0xffffffff


	//   ....[5]....
        /*0060*/ 	.word	0xffffffff


	//   ....[6]....
        /*0064*/ 	.word	0xffffffff


	//   ....[7]....
        /*0068*/ 	.word	0xffffffff


	//   ....[8]....
        /*006c*/ 	.word	0xffffffff


	//   ....[9]....
        /*0070*/ 	.word	0xffffffff


	//----- nvinfo : EIATTR_COOP_GROUP_INSTR_OFFSETS
	.align		4
.L_33:
        /*0074*/ 	.byte	0x04, 0x28
        /*0076*/ 	.short	(.L_35 - .L_34)


	//   ....[0]....
.L_34:
        /*0078*/ 	.word	0x00000190


	//   ....[1]....
        /*007c*/ 	.word	0x000001c0


	//   ....[2]....
        /*0080*/ 	.word	0x000001f0


	//   ....[3]....
        /*0084*/ 	.word	0x00000260


	//   ....[4]....
        /*0088*/ 	.word	0x000002a0


	//   ....[5]....
        /*008c*/ 	.word	0x00000360


	//   ....[6]....
        /*0090*/ 	.word	0x00000380


	//   ....[7]....
        /*0094*/ 	.word	0x000003a0


	//   ....[8]....
        /*0098*/ 	.word	0x000003c0


	//   ....[9]....
        /*009c*/ 	.word	0x000003e0


	//----- nvinfo : EIATTR_VRC_CTA_INIT_COUNT
	.align		4
.L_35:
        /*00a0*/ 	.byte	0x02, 0x4a
	.zero		1
	.zero		1


	//----- nvinfo : EIATTR_EXIT_INSTR_OFFSETS
	.align		4
        /*00a4*/ 	.byte	0x04, 0x1c
        /*00a6*/ 	.short	(.L_37 - .L_36)


	//   ....[0]....
.L_36:
        /*00a8*/ 	.word	0x000002e0


	//   ....[1]....
        /*00ac*/ 	.word	0x000003f0


	//   ....[2]....
        /*00b0*/ 	.word	0x00000430


	//----- nvinfo : EIATTR_CRS_STACK_SIZE
	.align		4
.L_37:
        /*00b4*/ 	.byte	0x04, 0x1e
        /*00b6*/ 	.short	(.L_39 - .L_38)
.L_38:
        /*00b8*/ 	.word	0x00000000


	//----- nvinfo : EIATTR_CBANK_PARAM_SIZE
	.align		4
.L_39:
        /*00bc*/ 	.byte	0x03, 0x19
        /*00be*/ 	.short	0x0018


	//----- nvinfo : EIATTR_PARAM_CBANK
	.align		4
        /*00c0*/ 	.byte	0x04, 0x0a
        /*00c2*/ 	.short	(.L_41 - .L_40)
	.align		4
.L_40:
        /*00c4*/ 	.word	index@(.nv.constant0._Z22dotProductHierarchicalPfS_S_)
        /*00c8*/ 	.short	0x0380
        /*00ca*/ 	.short	0x0018


	//----- nvinfo : EIATTR_SW_WAR
	.align		4
.L_41:
        /*00cc*/ 	.byte	0x04, 0x36
        /*00ce*/ 	.short	(.L_43 - .L_42)
.L_42:
        /*00d0*/ 	.word	0x00000008
.L_43:


//--------------------- .nv.info._Z16dotProductSharedPfS_S_ --------------------------
	.section	.nv.info._Z16dotProductSharedPfS_S_,"",@"SHT_CUDA_INFO"
	.sectionflags	@""
	.align	4


	//----- nvinfo : EIATTR_CUDA_API_VERSION
	.align		4
        /*0000*/ 	.byte	0x04, 0x37
        /*0002*/ 	.short	(.L_45 - .L_44)
.L_44:
        /*0004*/ 	.word	0x00000082


	//----- nvinfo : EIATTR_KPARAM_INFO
	.align		4
.L_45:
        /*0008*/ 	.byte	0x04, 0x17
        /*000a*/ 	.short	(.L_47 - .L_46)
.L_46:
        /*000c*/ 	.word	0x00000000
        /*0010*/ 	.short	0x0002
        /*0012*/ 	.short	0x0010
        /*0014*/ 	.byte	0x00, 0xf5, 0x21, 0x00


	//----- nvinfo : EIATTR_KPARAM_INFO
	.align		4
.L_47:
        /*0018*/ 	.byte	0x04, 0x17
        /*001a*/ 	.short	(.L_49 - .L_48)
.L_48:
        /*001c*/ 	.word	0x00000000
        /*0020*/ 	.short	0x0001
        /*0022*/ 	.short	0x0008
        /*0024*/ 	.byte	0x00, 0xf5, 0x21, 0x00


	//----- nvinfo : EIATTR_KPARAM_INFO
	.align		4
.L_49:
        /*0028*/ 	.byte	0x04, 0x17
        /*002a*/ 	.short	(.L_51 - .L_50)
.L_50:
        /*002c*/ 	.word	0x00000000
        /*0030*/ 	.short	0x0000
        /*0032*/ 	.short	0x0000
        /*0034*/ 	.byte	0x00, 0xf5, 0x21, 0x00


	//----- nvinfo : EIATTR_SPARSE_MMA_MASK
	.align		4
.L_51:
        /*0038*/ 	.byte	0x03, 0x50
        /*003a*/ 	.short	0x0000


	//----- nvinfo : EIATTR_MAXREG_COUNT
	.align		4
        /*003c*/ 	.byte	0x03, 0x1b
        /*003e*/ 	.short	0x00ff


	//----- nvinfo : EIATTR_NUM_BARRIERS
	.align		4
        /*0040*/ 	.byte	0x02, 0x4c
        /*0042*/ 	.byte	0x01
	.zero		1


	//----- nvinfo : EIATTR_MERCURY_ISA_VERSION
	.align		4
        /*0044*/ 	.byte	0x03, 0x5f
        /*0046*/ 	.short	0x0101


	//----- nvinfo : EIATTR_VRC_CTA_INIT_COUNT
	.align		4
        /*0048*/ 	.byte	0x02, 0x4a
	.zero		1
	.zero		1


	//----- nvinfo : EIATTR_EXIT_INSTR_OFFSETS
	.align		4
        /*004c*/ 	.byte	0x04, 0x1c
        /*004e*/ 	.short	(.L_53 - .L_52)


	//   ....[0]....
.L_52:
        /*0050*/ 	.word	0x000002c0


	//   ....[1]....
        /*0054*/ 	.word	0x00000330


	//----- nvinfo : EIATTR_CRS_STACK_SIZE
	.align		4
.L_53:
        /*0058*/ 	.byte	0x04, 0x1e
        /*005a*/ 	.short	(.L_55 - .L_54)
.L_54:
        /*005c*/ 	.word	0x00000000


	//----- nvinfo : EIATTR_CBANK_PARAM_SIZE
	.align		4
.L_55:
        /*0060*/ 	.byte	0x03, 0x19
        /*0062*/ 	.short	0x0018


	//----- nvinfo : EIATTR_PARAM_CBANK
	.align		4
        /*0064*/ 	.byte	0x04, 0x0a
        /*0066*/ 	.short	(.L_57 - .L_56)
	.align		4
.L_56:
        /*0068*/ 	.word	index@(.nv.constant0._Z16dotProductSharedPfS_S_)
        /*006c*/ 	.short	0x0380
        /*006e*/ 	.short	0x0018


	//----- nvinfo : EIATTR_SW_WAR
	.align		4
.L_57:
        /*0070*/ 	.byte	0x04, 0x36
        /*0072*/ 	.short	(.L_59 - .L_58)
.L_58:
        /*0074*/ 	.word	0x00000008
.L_59:


//--------------------- .nv.info._Z16dotProductGlobalPfS_S_S_ --------------------------
	.section	.nv.info._Z16dotProductGlobalPfS_S_S_,"",@"SHT_CUDA_INFO"
	.sectionflags	@""
	.align	4


	//----- nvinfo : EIATTR_CUDA_API_VERSION
	.align		4
        /*0000*/ 	.byte	0x04, 0x37
        /*0002*/ 	.short	(.L_61 - .L_60)
.L_60:
        /*0004*/ 	.word	0x00000082


	//----- nvinfo : EIATTR_KPARAM_INFO
	.align		4
.L_61:
        /*0008*/ 	.byte	0x04, 0x17
        /*000a*/ 	.short	(.L_63 - .L_62)
.L_62:
        /*000c*/ 	.word	0x00000000
        /*0010*/ 	.short	0x0003
        /*0012*/ 	.short	0x0018
        /*0014*/ 	.byte	0x00, 0xf5, 0x21, 0x00


	//----- nvinfo : EIATTR_KPARAM_INFO
	.align		4
.L_63:
        /*0018*/ 	.byte	0x04, 0x17
        /*001a*/ 	.short	(.L_65 - .L_64)
.L_64:
        /*001c*/ 	.word	0x00000000
        /*0020*/ 	.short	0x0002
        /*0022*/ 	.short	0x0010
        /*0024*/ 	.byte	0x00, 0xf5, 0x21, 0x00


	//----- nvinfo : EIATTR_KPARAM_INFO
	.align		4
.L_65:
        /*0028*/ 	.byte	0x04, 0x17
        /*002a*/ 	.short	(.L_67 - .L_66)
.L_66:
        /*002c*/ 	.word	0x00000000
        /*0030*/ 	.short	0x0001
        /*0032*/ 	.short	0x0008
        /*0034*/ 	.byte	0x00, 0xf5, 0x21, 0x00


	//----- nvinfo : EIATTR_KPARAM_INFO
	.align		4
.L_67:
        /*0038*/ 	.byte	0x04, 0x17
        /*003a*/ 	.short	(.L_69 - .L_68)
.L_68:
        /*003c*/ 	.word	0x00000000
        /*0040*/ 	.short	0x0000
        /*0042*/ 	.short	0x0000
        /*0044*/ 	.byte	0x00, 0xf5, 0x21, 0x00


	//----- nvinfo : EIATTR_SPARSE_MMA_MASK
	.align		4
.L_69:
        /*0048*/ 	.byte	0x03, 0x50
        /*004a*/ 	.short	0x0000


	//----- nvinfo : EIATTR_MAXREG_COUNT
	.align		4
        /*004c*/ 	.byte	0x03, 0x1b
        /*004e*/ 	.short	0x00ff


	//----- nvinfo : EIATTR_NUM_BARRIERS
	.align		4
        /*0050*/ 	.byte	0x02, 0x4c
        /*0052*/ 	.byte	0x01
	.zero		1


	//----- nvinfo : EIATTR_MERCURY_ISA_VERSION
	.align		4
        /*0054*/ 	.byte	0x03, 0x5f
        /*0056*/ 	.short	0x0101


	//----- nvinfo : EIATTR_VRC_CTA_INIT_COUNT
	.align		4
        /*0058*/ 	.byte	0x02, 0x4a
	.zero		1
	.zero		1


	//----- nvinfo : EIATTR_EXIT_INSTR_OFFSETS
	.align		4
        /*005c*/ 	.byte	0x04, 0x1c
        /*005e*/ 	.short	(.L_71 - .L_70)


	//   ....[0]....
.L_70:
        /*0060*/ 	.word	0x000002d0


	//   ....[1]....
        /*0064*/ 	.word	0x00000350


	//----- nvinfo : EIATTR_CRS_STACK_SIZE
	.align		4
.L_71:
        /*0068*/ 	.byte	0x04, 0x1e
        /*006a*/ 	.short	(.L_73 - .L_72)
.L_72:
        /*006c*/ 	.word	0x00000000


	//----- nvinfo : EIATTR_CBANK_PARAM_SIZE
	.align		4
.L_73:
        /*0070*/ 	.byte	0x03, 0x19
        /*0072*/ 	.short	0x0020


	//----- nvinfo : EIATTR_PARAM_CBANK
	.align		4
        /*0074*/ 	.byte	0x04, 0x0a
        /*0076*/ 	.short	(.L_75 - .L_74)
	.align		4
.L_74:
        /*0078*/ 	.word	index@(.nv.constant0._Z16dotProductGlobalPfS_S_S_)
        /*007c*/ 	.short	0x0380
        /*007e*/ 	.short	0x0020


	//----- nvinfo : EIATTR_SW_WAR
	.align		4
.L_75:
        /*0080*/ 	.byte	0x04, 0x36
        /*0082*/ 	.short	(.L_77 - .L_76)
.L_76:
        /*0084*/ 	.word	0x00000008
.L_77:


//--------------------- .nv.info._Z21dotProductWarpShufflePfS_S_ --------------------------
	.section	.nv.info._Z21dotProductWarpShufflePfS_S_,"",@"SHT_CUDA_INFO"
	.sectionflags	@""
	.align	4


	//----- nvinfo : EIATTR_CUDA_API_VERSION
	.align		4
        /*0000*/ 	.byte	0x04, 0x37
        /*0002*/ 	.short	(.L_79 - .L_78)
.L_78:
        /*0004*/ 	.word	0x00000082


	//----- nvinfo : EIATTR_KPARAM_INFO
	.align		4
.L_79:
        /*0008*/ 	.byte	0x04, 0x17
        /*000a*/ 	.short	(.L_81 - .L_80)
.L_80:
        /*000c*/ 	.word	0x00000000
        /*0010*/ 	.short	0x0002
        /*0012*/ 	.short	0x0010
        /*0014*/ 	.byte	0x00, 0xf5, 0x21, 0x00


	//----- nvinfo : EIATTR_KPARAM_INFO
	.align		4
.L_81:
        /*0018*/ 	.byte	0x04, 0x17
        /*001a*/ 	.short	(.L_83 - .L_82)
.L_82:
        /*001c*/ 	.word	0x00000000
        /*0020*/ 	.short	0x0001
        /*0022*/ 	.short	0x0008
        /*0024*/ 	.byte	0x00, 0xf5, 0x21, 0x00


	//----- nvinfo : EIATTR_KPARAM_INFO
	.align		4
.L_83:
        /*0028*/ 	.byte	0x04, 0x17
        /*002a*/ 	.short	(.L_85 - .L_84)
.L_84:
        /*002c*/ 	.word	0x00000000
        /*0030*/ 	.short	0x0000
        /*0032*/ 	.short	0x0000
        /*0034*/ 	.byte	0x00, 0xf5, 0x21, 0x00


	//----- nvinfo : EIATTR_SPARSE_MMA_MASK
	.align		4
.L_85:
        /*0038*/ 	.byte	0x03, 0x50
        /*003a*/ 	.short	0x0000


	//----- nvinfo : EIATTR_MAXREG_COUNT
	.align		4
        /*003c*/ 	.byte	0x03, 0x1b
        /*003e*/ 	.short	0x00ff


	//----- nvinfo : EIATTR_NUM_BARRIERS
	.align		4
        /*0040*/ 	.byte	0x02, 0x4c
        /*0042*/ 	.byte	0x01
	.zero		1


	//----- nvinfo : EIATTR_MERCURY_ISA_VERSION
	.align		4
        /*0044*/ 	.byte	0x03, 0x5f
        /*0046*/ 	.short	0x0101


	//----- nvinfo : EIATTR_COOP_GROUP_MASK_REGIDS
	.align		4
        /*0048*/ 	.byte	0x04, 0x29
        /*004a*/ 	.short	(.L_87 - .L_86)


	//   ....[0]....
.L_86:
        /*004c*/ 	.word	0xffffffff


	//   ....[1]....
        /*0050*/ 	.word	0xffffffff


	//   ....[2]....
        /*0054*/ 	.word	0xffffffff


	//   ....[3]....
        /*0058*/ 	.word	0xffffffff


	//   ....[4]....
        /*005c*/ 	.word	0xffffffff


	//   ....[5]....
        /*0060*/ 	.word	0xffffffff


	//   ....[6]....
        /*0064*/ 	.word	0xffffffff


	//   ....[7]....
        /*0068*/ 	.word	0xffffffff


	//   ....[8]....
        /*006c*/ 	.word	0xffffffff


	//   ....[9]....
        /*0070*/ 	.word	0xffffffff


	//----- nvinfo : EIATTR_COOP_GROUP_INSTR_OFFSETS
	.align		4
.L_87:
        /*0074*/ 	.byte	0x04, 0x28
        /*0076*/ 	.short	(.L_89 - .L_88)


	//   ....[0]....
.L_88:
        /*0078*/ 	.word	0x00000180


	//   ....[1]....
        /*007c*/ 	.word	0x000001b0


	//   ....[2]....
        /*0080*/ 	.word	0x000001e0


	//   ....[3]....
        /*0084*/ 	.word	0x00000250


	//   ....[4]....
        /*0088*/ 	.word	0x00000290


	//   ....[5]....
        /*008c*/ 	.word	0x00000360


	//   ....[6]....
        /*0090*/ 	.word	0x00000380


	//   ....[7]....
        /*0094*/ 	.word	0x000003a0


	//   ....[8]....
        /*0098*/ 	.word	0x000003c0


	//   ....[9]....
        /*009c*/ 	.word	0x000003e0


	//----- nvinfo : EIATTR_VRC_CTA_INIT_COUNT
	.align		4
.L_89:
        /*00a0*/ 	.byte	0x02, 0x4a
	.zero		1
	.zero		1


	//----- nvinfo : EIATTR_EXIT_INSTR_OFFSETS
	.align		4
        /*00a4*/ 	.byte	0x04, 0x1c
        /*00a6*/ 	.short	(.L_91 - .L_90)


	//   ....[0]....
.L_90:
        /*00a8*/ 	.word	0x000002d0


	//   ....[1]....
        /*00ac*/ 	.word	0x000003f0


	//   ....[2]....
        /*00b0*/ 	.word	0x00000430


	//----- nvinfo : EIATTR_CRS_STACK_SIZE
	.align		4
.L_91:
        /*00b4*/ 	.byte	0x04, 0x1e
        /*00b6*/ 	.short	(.L_93 - .L_92)
.L_92:
        /*00b8*/ 	.word	0x00000000


	//----- nvinfo : EIATTR_CBANK_PARAM_SIZE
	.align		4
.L_93:
        /*00bc*/ 	.byte	0x03, 0x19
        /*00be*/ 	.short	0x0018


	//----- nvinfo : EIATTR_PARAM_CBANK
	.align		4
        /*00c0*/ 	.byte	0x04, 0x0a
        /*00c2*/ 	.short	(.L_95 - .L_94)
	.align		4
.L_94:
        /*00c4*/ 	.word	index@(.nv.constant0._Z21dotProductWarpShufflePfS_S_)
        /*00c8*/ 	.short	0x0380
        /*00ca*/ 	.short	0x0018


	//----- nvinfo : EIATTR_SW_WAR
	.align		4
.L_95:
        /*00cc*/ 	.byte	0x04, 0x36
        /*00ce*/ 	.short	(.L_97 - .L_96)
.L_96:
        /*00d0*/ 	.word	0x00000008
.L_97:


//--------------------- .nv.callgraph             --------------------------
	.section	.nv.callgraph,"",@"SHT_CUDA_CALLGRAPH"
	.align	4
	.sectionentsize	8
	.align		4
        /*0000*/ 	.word	0x00000000
	.align		4
        /*0004*/ 	.word	0xffffffff
	.align		4
        /*0008*/ 	.word	0x00000000
	.align		4
        /*000c*/ 	.word	0xfffffffe
	.align		4
        /*0010*/ 	.word	0x00000000
	.align		4
        /*0014*/ 	.word	0xfffffffd
	.align		4
        /*0018*/ 	.word	0x00000000
	.align		4
        /*001c*/ 	.word	0xfffffffc


//--------------------- .text._Z22dotProductHierarchicalPfS_S_ --------------------------
	.section	.text._Z22dotProductHierarchicalPfS_S_,"ax",@progbits
	.align	128
        .global         _Z22dotProductHierarchicalPfS_S_
        .type           _Z22dotProductHierarchicalPfS_S_,@function
        .size           _Z22dotProductHierarchicalPfS_S_,(.L_x_20 - _Z22dotProductHierarchicalPfS_S_)
        .other          _Z22dotProductHierarchicalPfS_S_,@"STO_CUDA_ENTRY STV_DEFAULT"
_Z22dotProductHierarchicalPfS_S_:
.text._Z22dotProductHierarchicalPfS_S_:
[----:B------:R-:W-:Y:S01]  /*0000*/  LDC R1, c[0x0][0x37c] ;  /* 0x0000df00ff017b82 */ /* 0x000fe20000000800 */
[----:B------:R-:W0:Y:S07]  /*0010*/  S2R R0, SR_TID.X ;  /* 0x0000000000007919 */ /* 0x000e2e0000002100 */
[----:B------:R-:W0:Y:S01]  /*0020*/  S2UR UR4, SR_CTAID.X ;  /* 0x00000000000479c3 */ /* 0x000e220000002500 */
[----:B------:R-:W-:Y:S01]  /*0030*/  BSSY.RECONVERGENT B0, `(.L_x_0) ;  /* 0x0000015000007945 */ /* 0x000fe20003800200 */
[----:B------:R-:W-:-:S06]  /*0040*/  HFMA2 R10, -RZ, RZ, 0, 0 ;  /* 0x00000000ff0a7431 */ /* 0x000fcc00000001ff */
[----:B------:R-:W0:Y:S02]  /*0050*/  LDC R3, c[0x0][0x360] ;  /* 0x0000d800ff037b82 */ /* 0x000e240000000800 */
[----:B0-----:R-:W-:Y:S01]  /*0060*/  IMAD R2, R3, UR4, R0 ;  /* 0x0000000403027c24 */ /* 0x001fe2000f8e0200 */
[----:B------:R-:W0:Y:S04]  /*0070*/  LDCU.64 UR4, c[0x0][0x358] ;  /* 0x00006b00ff0477ac */ /* 0x000e280008000a00 */
[----:B------:R-:W-:-:S13]  /*0080*/  ISETP.GT.AND P0, PT, R2, 0xffffff, PT ;  /* 0x00ffffff0200780c */ /* 0x000fda0003f04270 */
[----:B------:R-:W-:Y:S05]  /*0090*/  @P0 BRA `(.L_x_1) ;  /* 0x0000000000380947 */ /* 0x000fea0003800000 */
[----:B------:R-:W1:Y:S01]  /*00a0*/  LDC.64 R6, c[0x0][0x380] ;  /* 0x0000e000ff067b82 */ /* 0x000e620000000a00 */
[----:B------:R-:W2:Y:S01]  /*00b0*/  LDCU UR6, c[0x0][0x370] ;  /* 0x00006e00ff0677ac */ /* 0x000ea20008000800 */
[----:B------:R-:W-:Y:S01]  /*00c0*/  MOV R11, R2 ;  /* 0x00000002000b7202 */ /* 0x000fe20000000f00 */
[----:B------:R-:W-:-:S05]  /*00d0*/  IMAD.MOV.U32 R10, RZ, RZ, RZ ;  /* 0x000000ffff0a7224 */ /* 0x000fca00078e00ff */
[----:B------:R-:W3:Y:S01]  /*00e0*/  LDC.64 R8, c[0x0][0x388] ;  /* 0x0000e200ff087b82 */ /* 0x000ee20000000a00 */
[----:B--2---:R-:W-:-:S07]  /*00f0*/  IMAD R12, R3, UR6, RZ ;  /* 0x00000006030c7c24 */ /* 0x004fce000f8e02ff */
.L_x_2:
[----:B-1----:R-:W-:-:S04]  /*0100*/  IMAD.WIDE R2, R11, 0x4, R6 ;  /* 0x000000040b027825 */ /* 0x002fc800078e0206 */
[----:B---3--:R-:W-:Y:S02]  /*0110*/  IMAD.WIDE R4, R11, 0x4, R8 ;  /* 0x000000040b047825 */ /* 0x008fe400078e0208 */
[----:B0-----:R-:W2:Y:S04]  /*0120*/  LDG.E R3, desc[UR4][R2.64] ;  /* 0x0000000402037981 */ /* 0x001ea8000c1e1900 */
[----:B------:R-:W2:Y:S01]  /*0130*/  LDG.E R4, desc[UR4][R4.64] ;  /* 0x0000000404047981 */ /* 0x000ea2000c1e1900 */
[----:B------:R-:W-:-:S04]  /*0140*/  IADD3 R11, PT, PT, R12, R11, RZ ;  /* 0x0000000b0c0b7210 */ /* 0x000fc80007ffe0ff */
[----:B------:R-:W-:Y:S01]  /*0150*/  ISETP.GE.AND P0, PT, R11, 0x1000000, PT ;  /* 0x010000000b00780c */ /* 0x000fe20003f06270 */
[----:B--2---:R-:W-:-:S12]  /*0160*/  FFMA R10, R3, R4, R10 ;  /* 0x00000004030a7223 */ /* 0x004fd8000000000a */
[----:B------:R-:W-:Y:S05]  /*0170*/  @!P0 BRA `(.L_x_2) ;  /* 0xfffffffc00e08947 */ /* 0x000fea000383ffff */
.L_x_1:
[----:B0-----:R-:W-:Y:S05]  /*0180*/  BSYNC.RECONVERGENT B0 ;  /* 0x0000000000007941 */ /* 0x001fea0003800200 */
.L_x_0:
[----:B------:R-:W0:Y:S01]  /*0190*/  SHFL.DOWN PT, R3, R10, 0x10, 0x1f ;  /* 0x0a001f000a037f89 */ /* 0x000e2200000e0000 */
[----:B------:R-:W-:Y:S01]  /*01a0*/  ISETP.GT.U32.AND P1, PT, R0, 0x1f, PT ;  /* 0x0000001f0000780c */ /* 0x000fe20003f24070 */
[----:B0-----:R-:W-:-:S05]  /*01b0*/  FADD R3, R3, R10 ;  /* 0x0000000a03037221 */ /* 0x001fca0000000000 */
[----:B------:R-:W0:Y:S02]  /*01c0*/  SHFL.DOWN PT, R2, R3, 0x8, 0x1f ;  /* 0x09001f0003027f89 */ /* 0x000e2400000e0000 */
[----:B0-----:R-:W-:Y:S01]  /*01d0*/  FADD R4, R3, R2 ;  /* 0x0000000203047221 */ /* 0x001fe20000000000 */
[----:B------:R-:W-:-:S04]  /*01e0*/  LOP3.LUT R2, R0, 0x1f, RZ, 0xc0, !PT ;  /* 0x0000001f00027812 */ /* 0x000fc800078ec0ff */
[----:B------:R-:W0:Y:S01]  /*01f0*/  SHFL.DOWN PT, R5, R4, 0x4, 0x1f ;  /* 0x08801f0004057f89 */ /* 0x000e2200000e0000 */
[----:B------:R-:W-:-:S13]  /*0200*/  ISETP.NE.AND P0, PT, R2, RZ, PT ;  /* 0x000000ff0200720c */ /* 0x000fda0003f05270 */
[----:B------:R-:W1:Y:S01]  /*0210*/  @!P0 S2R R9, SR_CgaCtaId ;  /* 0x0000000000098919 */ /* 0x000e620000008800 */
[----:B------:R-:W-:Y:S02]  /*0220*/  @!P0 MOV R8, 0x400 ;  /* 0x0000040000088802 */ /* 0x000fe40000000f00 */
[----:B------:R-:W-:-:S04]  /*0230*/  @!P0 SHF.R.U32.HI R3, RZ, 0x3, R0 ;  /* 0x00000003ff038819 */ /* 0x000fc80000011600 */
[----:B------:R-:W-:Y:S01]  /*0240*/  @!P0 LOP3.LUT R3, R3, 0x7c, RZ, 0xc0, !PT ;  /* 0x0000007c03038812 */ /* 0x000fe200078ec0ff */
[----:B0-----:R-:W-:-:S05]  /*0250*/  FADD R5, R4, R5 ;  /* 0x0000000504057221 */ /* 0x001fca0000000000 */
[----:B------:R-:W0:Y:S01]  /*0260*/  SHFL.DOWN PT, R6, R5, 0x2, 0x1f ;  /* 0x08401f0005067f89 */ /* 0x000e2200000e0000 */
[----:B-1----:R-:W-:-:S05]  /*0270*/  @!P0 LEA R8, R9, R8, 0x18 ;  /* 0x0000000809088211 */ /* 0x002fca00078ec0ff */
[----:B------:R-:W-:Y:S02]  /*0280*/  @!P0 IMAD.IADD R3, R3, 0x1, R8 ;  /* 0x0000000103038824 */ /* 0x000fe400078e0208 */
[----:B0-----:R-:W-:-:S05]  /*0290*/  FADD R6, R5, R6 ;  /* 0x0000000605067221 */ /* 0x001fca0000000000 */
[----:B------:R-:W0:Y:S02]  /*02a0*/  SHFL.DOWN PT, R7, R6, 0x1, 0x1f ;  /* 0x08201f0006077f89 */ /* 0x000e2400000e0000 */
[----:B0-----:R-:W-:-:S05]  /*02b0*/  FADD R4, R6, R7 ;  /* 0x0000000706047221 */ /* 0x001fca0000000000 */
[----:B------:R0:W-:Y:S01]  /*02c0*/  @!P0 STS [R3], R4 ;  /* 0x0000000403008388 */ /* 0x0001e20000000800 */
[----:B------:R-:W-:Y:S06]  /*02d0*/  BAR.SYNC.DEFER_BLOCKING 0x0 ;  /* 0x0000000000007b1d */ /* 0x000fec0000010000 */
[----:B------:R-:W-:Y:S05]  /*02e0*/  @P1 EXIT ;  /* 0x000000000000194d */ /* 0x000fea0003800000 */
[----:B------:R-:W-:-:S13]  /*02f0*/  ISETP.GT.U32.AND P1, PT, R0, 0x3, PT ;  /* 0x000000030000780c */ /* 0x000fda0003f24070 */
[----:B0-----:R-:W0:Y:S01]  /*0300*/  @!P1 S2R R3, SR_CgaCtaId ;  /* 0x0000000000039919 */ /* 0x001e220000008800 */
[----:B------:R-:W-:-:S04]  /*0310*/  @!P1 MOV R0, 0x400 ;  /* 0x0000040000009802 */ /* 0x000fc80000000f00 */
[----:B0-----:R-:W-:Y:S02]  /*0320*/  @!P1 LEA R3, R3, R0, 0x18 ;  /* 0x0000000003039211 */ /* 0x001fe400078ec0ff */
[----:B------:R-:W-:Y:S02]  /*0330*/  MOV R0, RZ ;  /* 0x000000ff00007202 */ /* 0x000fe40000000f00 */
[----:B------:R-:W-:-:S05]  /*0340*/  @!P1 LEA R2, R2, R3, 0x2 ;  /* 0x0000000302029211 */ /* 0x000fca00078e10ff */
[----:B------:R-:W0:Y:S04]  /*0350*/  @!P1 LDS R0, [R2] ;  /* 0x0000000002009984 */ /* 0x000e280000000800 */
[----:B0-----:R-:W0:Y:S02]  /*0360*/  SHFL.DOWN PT, R3, R0, 0x10, 0x1f ;  /* 0x0a001f0000037f89 */ /* 0x001e2400000e0000 */
[----:B0-----:R-:W-:-:S05]  /*0370*/  FADD R3, R3, R0 ;  /* 0x0000000003037221 */ /* 0x001fca0000000000 */
[----:B------:R-:W0:Y:S02]  /*0380*/  SHFL.DOWN PT, R4, R3, 0x8, 0x1f ;  /* 0x09001f0003047f89 */ /* 0x000e2400000e0000 */
[----:B0-----:R-:W-:-:S05]  /*0390*/  FADD R4, R3, R4 ;  /* 0x0000000403047221 */ /* 0x001fca0000000000 */
[----:B------:R-:W0:Y:S02]  /*03a0*/  SHFL.DOWN PT, R5, R4, 0x4, 0x1f ;  /* 0x08801f0004057f89 */ /* 0x000e2400000e0000 */
[----:B0-----:R-:W-:-:S05]  /*03b0*/  FADD R5, R4, R5 ;  /* 0x0000000504057221 */ /* 0x001fca0000000000 */
[----:B------:R-:W0:Y:S02]  /*03c0*/  SHFL.DOWN PT, R6, R5, 0x2, 0x1f ;  /* 0x08401f0005067f89 */ /* 0x000e2400000e0000 */
[----:B0-----:R-:W-:-:S05]  /*03d0*/  FADD R6, R5, R6 ;  /* 0x0000000605067221 */ /* 0x001fca0000000000 */
[----:B------:R0:W1:Y:S01]  /*03e0*/  SHFL.DOWN PT, R7, R6, 0x1, 0x1f ;  /* 0x08201f0006077f89 */ /* 0x00006200000e0000 */
[----:B------:R-:W-:Y:S05]  /*03f0*/  @P0 EXIT ;  /* 0x000000000000094d */ /* 0x000fea0003800000 */
[----:B------:R-:W2:Y:S01]  /*0400*/  LDC.64 R2, c[0x0][0x390] ;  /* 0x0000e400ff027b82 */ /* 0x000ea20000000a00 */
[----:B-1----:R-:W-:-:S05]  /*0410*/  FADD R7, R6, R7 ;  /* 0x0000000706077221 */ /* 0x002fca0000000000 */
[----:B--2---:R-:W-:Y:S01]  /*0420*/  REDG.E.ADD.F32.FTZ.RN.STRONG.GPU desc[UR4][R2.64], R7 ;  /* 0x00000007020079a6 */ /* 0x004fe2000c12f304 */
[----:B------:R-:W-:Y:S05]  /*0430*/  EXIT ;  /* 0x000000000000794d */ /* 0x000fea0003800000 */
.L_x_3:
[----:B------:R-:W-:-:S00]  /*0440*/  BRA `(.L_x_3) ;  /* 0xfffffffc00fc7947 */ /* 0x000fc0000383ffff */
[----:B------:R-:W-:-:S00]  /*0450*/  NOP ;  /* 0x0000000000007918 */ /* 0x000fc00000000000 */
        /* <DEDUP_REMOVED lines=10> */
.L_x_20:


//--------------------- .text._Z16dotProductSharedPfS_S_ --------------------------
	.section	.text._Z16dotProductSharedPfS_S_,"ax",@progbits
	.align	128
        .global         _Z16dotProductSharedPfS_S_
        .type           _Z16dotProductSharedPfS_S_,@function
        .size           _Z16dotProductSharedPfS_S_,(.L_x_21 - _Z16dotProductSharedPfS_S_)
        .other          _Z16dotProductSharedPfS_S_,@"STO_CUDA_ENTRY STV_DEFAULT"
_Z16dotProductSharedPfS_S_:
.text._Z16dotProductSharedPfS_S_:
[----:B------:R-:W-:Y:S01]  /*0000*/  LDC R1, c[0x0][0x37c] ;  /* 0x0000df00ff017b82 */ /* 0x000fe20000000800 */
[----:B------:R-:W0:Y:S07]  /*0010*/  S2R R13, SR_TID.X ;  /* 0x00000000000d7919 */ /* 0x000e2e0000002100 */
[----:B------:R-:W0:Y:S01]  /*0020*/  S2UR UR4, SR_CTAID.X ;  /* 0x00000000000479c3 */ /* 0x000e220000002500 */
[----:B------:R-:W1:Y:S01]  /*0030*/  LDCU.64 UR6, c[0x0][0x358] ;  /* 0x00006b00ff0677ac */ /* 0x000e620008000a00 */
[----:B------:R-:W-:Y:S01]  /*0040*/  BSSY.RECONVERGENT B0, `(.L_x_4) ;  /* 0x0000013000007945 */ /* 0x000fe20003800200 */
[----:B------:R-:W-:-:S05]  /*0050*/  IMAD.MOV.U32 R11, RZ, RZ, RZ ;  /* 0x000000ffff0b7224 */ /* 0x000fca00078e00ff */
[----:B------:R-:W0:Y:S02]  /*0060*/  LDC R10, c[0x0][0x360] ;  /* 0x0000d800ff0a7b82 */ /* 0x000e240000000800 */
[----:B0-----:R-:W-:-:S05]  /*0070*/  IMAD R0, R10, UR4, R13 ;  /* 0x000000040a007c24 */ /* 0x001fca000f8e020d */
[----:B------:R-:W-:-:S13]  /*0080*/  ISETP.GT.AND P0, PT, R0, 0xffffff, PT ;  /* 0x00ffffff0000780c */ /* 0x000fda0003f04270 */
[----:B-1----:R-:W-:Y:S05]  /*0090*/  @P0 BRA `(.L_x_5) ;  /* 0x0000000000340947 */ /* 0x002fea0003800000 */
[----:B------:R-:W0:Y:S01]  /*00a0*/  LDC.64 R6, c[0x0][0x380] ;  /* 0x0000e000ff067b82 */ /* 0x000e220000000a00 */
[----:B------:R-:W1:Y:S01]  /*00b0*/  LDCU UR4, c[0x0][0x370] ;  /* 0x00006e00ff0477ac */ /* 0x000e620008000800 */
[----:B------:R-:W-:-:S06]  /*00c0*/  HFMA2 R11, -RZ, RZ, 0, 0 ;  /* 0x00000000ff0b7431 */ /* 0x000fcc00000001ff */
[----:B------:R-:W2:Y:S01]  /*00d0*/  LDC.64 R8, c[0x0][0x388] ;  /* 0x0000e200ff087b82 */ /* 0x000ea20000000a00 */
[----:B-1----:R-:W-:-:S07]  /*00e0*/  IMAD R15, R10, UR4, RZ ;  /* 0x000000040a0f7c24 */ /* 0x002fce000f8e02ff */
.L_x_6:
[----:B0-----:R-:W-:-:S04]  /*00f0*/  IMAD.WIDE R2, R0, 0x4, R6 ;  /* 0x0000000400027825 */ /* 0x001fc800078e0206 */
[----:B--2---:R-:W-:Y:S02]  /*0100*/  IMAD.WIDE R4, R0, 0x4, R8 ;  /* 0x0000000400047825 */ /* 0x004fe400078e0208 */
[----:B------:R-:W2:Y:S04]  /*0110*/  LDG.E R2, desc[UR6][R2.64] ;  /* 0x0000000602027981 */ /* 0x000ea8000c1e1900 */
[----:B------:R-:W2:Y:S01]  /*0120*/  LDG.E R4, desc[UR6][R4.64] ;  /* 0x0000000604047981 */ /* 0x000ea2000c1e1900 */
[----:B------:R-:W-:-:S05]  /*0130*/  IMAD.IADD R0, R15, 0x1, R0 ;  /* 0x000000010f007824 */ /* 0x000fca00078e0200 */
[----:B------:R-:W-:Y:S01]  /*0140*/  ISETP.GE.AND P0, PT, R0, 0x1000000, PT ;  /* 0x010000000000780c */ /* 0x000fe20003f06270 */
[----:B--2---:R-:W-:-:S12]  /*0150*/  FFMA R11, R2, R4, R11 ;  /* 0x00000004020b7223 */ /* 0x004fd8000000000b */
[----:B------:R-:W-:Y:S05]  /*0160*/  @!P0 BRA `(.L_x_6) ;  /* 0xfffffffc00e08947 */ /* 0x000fea000383ffff */
.L_x_5:
[----:B------:R-:W-:Y:S05]  /*0170*/  BSYNC.RECONVERGENT B0 ;  /* 0x0000000000007941 */ /* 0x000fea0003800200 */
.L_x_4:
[----:B------:R-:W0:Y:S01]  /*0180*/  S2UR UR5, SR_CgaCtaId ;  /* 0x00000000000579c3 */ /* 0x000e220000008800 */
[----:B------:R-:W-:Y:S01]  /*0190*/  UMOV UR4, 0x400 ;  /* 0x0000040000047882 */ /* 0x000fe20000000000 */
[----:B------:R-:W-:Y:S02]  /*01a0*/  ISETP.GE.U32.AND P1, PT, R10, 0x2, PT ;  /* 0x000000020a00780c */ /* 0x000fe40003f26070 */
[----:B------:R-:W-:Y:S01]  /*01b0*/  ISETP.NE.AND P0, PT, R13, RZ, PT ;  /* 0x000000ff0d00720c */ /* 0x000fe20003f05270 */
[----:B0-----:R-:W-:-:S06]  /*01c0*/  ULEA UR4, UR5, UR4, 0x18 ;  /* 0x0000000405047291 */ /* 0x001fcc000f8ec0ff */
[----:B------:R-:W-:-:S05]  /*01d0*/  LEA R0, R13, UR4, 0x2 ;  /* 0x000000040d007c11 */ /* 0x000fca000f8e10ff */
[----:B------:R0:W-:Y:S01]  /*01e0*/  STS [R0], R11 ;  /* 0x0000000b00007388 */ /* 0x0001e20000000800 */
[----:B------:R-:W-:Y:S06]  /*01f0*/  BAR.SYNC.DEFER_BLOCKING 0x0 ;  /* 0x0000000000007b1d */ /* 0x000fec0000010000 */
[----:B------:R-:W-:Y:S05]  /*0200*/  @!P1 BRA `(.L_x_7) ;  /* 0x00000000002c9947 */ /* 0x000fea0003800000 */
.L_x_8:
[----:B------:R-:W-:-:S04]  /*0210*/  SHF.R.U32.HI R4, RZ, 0x1, R10 ;  /* 0x00000001ff047819 */ /* 0x000fc8000001160a */
[----:B------:R-:W-:-:S13]  /*0220*/  ISETP.GE.U32.AND P1, PT, R13, R4, PT ;  /* 0x000000040d00720c */ /* 0x000fda0003f26070 */
[----:B------:R-:W-:Y:S01]  /*0230*/  @!P1 LEA R2, R4, R0, 0x2 ;  /* 0x0000000004029211 */ /* 0x000fe200078e10ff */
[----:B------:R-:W-:Y:S05]  /*0240*/  @!P1 LDS R3, [R0] ;  /* 0x0000000000039984 */ /* 0x000fea0000000800 */
[----:B------:R-:W1:Y:S02]  /*0250*/  @!P1 LDS R2, [R2] ;  /* 0x0000000002029984 */ /* 0x000e640000000800 */
[----:B-1----:R-:W-:-:S05]  /*0260*/  @!P1 FADD R3, R2, R3 ;  /* 0x0000000302039221 */ /* 0x002fca0000000000 */
[----:B------:R1:W-:Y:S01]  /*0270*/  @!P1 STS [R0], R3 ;  /* 0x0000000300009388 */ /* 0x0003e20000000800 */
[----:B------:R-:W-:Y:S01]  /*0280*/  BAR.SYNC.DEFER_BLOCKING 0x0 ;  /* 0x0000000000007b1d */ /* 0x000fe20000010000 */
[----:B------:R-:W-:Y:S01]  /*0290*/  ISETP.GT.U32.AND P1, PT, R10, 0x3, PT ;  /* 0x000000030a00780c */ /* 0x000fe20003f24070 */
[----:B------:R-:W-:-:S12]  /*02a0*/  IMAD.MOV.U32 R10, RZ, RZ, R4 ;  /* 0x000000ffff0a7224 */ /* 0x000fd800078e0004 */
[----:B-1----:R-:W-:Y:S05]  /*02b0*/  @P1 BRA `(.L_x_8) ;  /* 0xfffffffc00d41947 */ /* 0x002fea000383ffff */
.L_x_7:
[----:B------:R-:W-:Y:S05]  /*02c0*/  @P0 EXIT ;  /* 0x000000000000094d */ /* 0x000fea0003800000 */
[----:B------:R-:W1:Y:S01]  /*02d0*/  S2UR UR5, SR_CgaCtaId ;  /* 0x00000000000579c3 */ /* 0x000e620000008800 */
[----:B------:R-:W-:-:S07]  /*02e0*/  UMOV UR4, 0x400 ;  /* 0x0000040000047882 */ /* 0x000fce0000000000 */
[----:B------:R-:W2:Y:S01]  /*02f0*/  LDC.64 R2, c[0x0][0x390] ;  /* 0x0000e400ff027b82 */ /* 0x000ea20000000a00 */
[----:B-1----:R-:W-:-:S09]  /*0300*/  ULEA UR4, UR5, UR4, 0x18 ;  /* 0x0000000405047291 */ /* 0x002fd2000f8ec0ff */
[----:B------:R-:W2:Y:S04]  /*0310*/  LDS R5, [UR4] ;  /* 0x00000004ff057984 */ /* 0x000ea80008000800 */
[----:B--2---:R-:W-:Y:S01]  /*0320*/  REDG.E.ADD.F32.FTZ.RN.STRONG.GPU desc[UR6][R2.64], R5 ;  /* 0x00000005020079a6 */ /* 0x004fe2000c12f306 */
[----:B------:R-:W-:Y:S05]  /*0330*/  EXIT ;  /* 0x000000000000794d */ /* 0x000fea0003800000 */
.L_x_9:
        /* <DEDUP_REMOVED lines=12> */
.L_x_21:


//--------------------- .text._Z16dotProductGlobalPfS_S_S_ --------------------------
	.section	.text._Z16dotProductGlobalPfS_S_S_,"ax",@progbits
	.align	128
        .global         _Z16dotProductGlobalPfS_S_S_
        .type           _Z16dotProductGlobalPfS_S_S_,@function
        .size           _Z16dotProductGlobalPfS_S_S_,(.L_x_22 - _Z16dotProductGlobalPfS_S_S_)
        .other          _Z16dotProductGlobalPfS_S_S_,@"STO_CUDA_ENTRY STV_DEFAULT"
_Z16dotProductGlobalPfS_S_S_:
.text._Z16dotProductGlobalPfS_S_S_:
[----:B------:R-:W-:Y:S01]  /*0000*/  LDC R1, c[0x0][0x37c] ;  /* 0x0000df00ff017b82 */ /* 0x000fe20000000800 */
[----:B------:R-:W0:Y:S01]  /*0010*/  S2R R12, SR_TID.X ;  /* 0x00000000000c7919 */ /* 0x000e220000002100 */
[----:B------:R-:W1:Y:S01]  /*0020*/  LDCU UR4, c[0x0][0x360] ;  /* 0x00006c00ff0477ac */ /* 0x000e620008000800 */
[----:B------:R-:W-:Y:S01]  /*0030*/  BSSY.RECONVERGENT B0, `(.L_x_10) ;  /* 0x0000015000007945 */ /* 0x000fe20003800200 */
[----:B------:R-:W-:Y:S01]  /*0040*/  IMAD.MOV.U32 R11, RZ, RZ, RZ ;  /* 0x000000ffff0b7224 */ /* 0x000fe200078e00ff */
[----:B------:R-:W0:Y:S01]  /*0050*/  S2R R13, SR_CTAID.X ;  /* 0x00000000000d7919 */ /* 0x000e220000002500 */
[----:B------:R-:W2:Y:S01]  /*0060*/  LDCU.64 UR6, c[0x0][0x358] ;  /* 0x00006b00ff0677ac */ /* 0x000ea20008000a00 */
[----:B-1----:R-:W-:Y:S02]  /*0070*/  IMAD.U32 R10, RZ, RZ, UR4 ;  /* 0x00000004ff0a7e24 */ /* 0x002fe4000f8e00ff */
[----:B0-----:R-:W-:-:S05]  /*0080*/  IMAD R0, R13, UR4, R12 ;  /* 0x000000040d007c24 */ /* 0x001fca000f8e020c */
[----:B------:R-:W-:-:S13]  /*0090*/  ISETP.GT.AND P0, PT, R0, 0xffffff, PT ;  /* 0x00ffffff0000780c */ /* 0x000fda0003f04270 */
[----:B--2---:R-:W-:Y:S05]  /*00a0*/  @P0 BRA `(.L_x_11) ;  /* 0x0000000000340947 */ /* 0x004fea0003800000 */
[----:B------:R-:W0:Y:S01]  /*00b0*/  LDC.64 R6, c[0x0][0x380] ;  /* 0x0000e000ff067b82 */ /* 0x000e220000000a00 */
[----:B------:R-:W1:Y:S01]  /*00c0*/  LDCU UR4, c[0x0][0x370] ;  /* 0x00006e00ff0477ac */ /* 0x000e620008000800 */
[----:B------:R-:W-:-:S06]  /*00d0*/  HFMA2 R11, -RZ, RZ, 0, 0 ;  /* 0x00000000ff0b7431 */ /* 0x000fcc00000001ff */
[----:B------:R-:W2:Y:S01]  /*00e0*/  LDC.64 R8, c[0x0][0x388] ;  /* 0x0000e200ff087b82 */ /* 0x000ea20000000a00 */
[----:B-1----:R-:W-:-:S07]  /*00f0*/  IMAD R15, R10, UR4, RZ ;  /* 0x000000040a0f7c24 */ /* 0x002fce000f8e02ff */
.L_x_12:
        /* <DEDUP_REMOVED lines=8> */
.L_x_11:
[----:B------:R-:W-:Y:S05]  /*0180*/  BSYNC.RECONVERGENT B0 ;  /* 0x0000000000007941 */ /* 0x000fea0003800200 */
.L_x_10:
        /* <DEDUP_REMOVED lines=9> */
.L_x_14:
        /* <DEDUP_REMOVED lines=8> */
[----:B------:R-:W-:Y:S02]  /*02a0*/  ISETP.GT.U32.AND P1, PT, R10, 0x3, PT ;  /* 0x000000030a00780c */ /* 0x000fe40003f24070 */
[----:B------:R-:W-:-:S11]  /*02b0*/  MOV R10, R5 ;  /* 0x00000005000a7202 */ /* 0x000fd60000000f00 */
[----:B-1----:R-:W-:Y:S05]  /*02c0*/  @P1 BRA `(.L_x_14) ;  /* 0xfffffffc00d41947 */ /* 0x002fea000383ffff */
.L_x_13:
[----:B------:R-:W-:Y:S05]  /*02d0*/  @P0 EXIT ;  /* 0x000000000000094d */ /* 0x000fea0003800000 */
[----:B------:R-:W1:Y:S01]  /*02e0*/  S2UR UR5, SR_CgaCtaId ;  /* 0x00000000000579c3 */ /* 0x000e620000008800 */
[----:B------:R-:W-:-:S07]  /*02f0*/  UMOV UR4, 0x400 ;  /* 0x0000040000047882 */ /* 0x000fce0000000000 */
[----:B------:R-:W2:Y:S01]  /*0300*/  LDC.64 R2, c[0x0][0x398] ;  /* 0x0000e600ff027b82 */ /* 0x000ea20000000a00 */
[----:B-1----:R-:W-:Y:S01]  /*0310*/  ULEA UR4, UR5, UR4, 0x18 ;  /* 0x0000000405047291 */ /* 0x002fe2000f8ec0ff */
[----:B--2---:R-:W-:-:S08]  /*0320*/  IMAD.WIDE.U32 R2, R13, 0x4, R2 ;  /* 0x000000040d027825 */ /* 0x004fd000078e0002 */
[----:B------:R-:W1:Y:S04]  /*0330*/  LDS R5, [UR4] ;  /* 0x00000004ff057984 */ /* 0x000e680008000800 */
[----:B-1----:R-:W-:Y:S01]  /*0340*/  STG.E desc[UR6][R2.64], R5 ;  /* 0x0000000502007986 */ /* 0x002fe2000c101906 */
[----:B------:R-:W-:Y:S05]  /*0350*/  EXIT ;  /* 0x000000000000794d */ /* 0x000fea0003800000 */
.L_x_15:
        /* <DEDUP_REMOVED lines=10> */
.L_x_22:


//--------------------- .text._Z21dotProductWarpShufflePfS_S_ --------------------------
	.section	.text._Z21dotProductWarpShufflePfS_S_,"ax",@progbits
	.align	128
        .global         _Z21dotProductWarpShufflePfS_S_
        .type           _Z21dotProductWarpShufflePfS_S_,@function
        .size           _Z21dotProductWarpShufflePfS_S_,(.L_x_23 - _Z21dotProductWarpShufflePfS_S_)
        .other          _Z21dotProductWarpShufflePfS_S_,@"STO_CUDA_ENTRY STV_DEFAULT"
_Z21dotProductWarpShufflePfS_S_:
.text._Z21dotProductWarpShufflePfS_S_:
        /* <DEDUP_REMOVED lines=12> */
[----:B------:R-:W-:-:S06]  /*00c0*/  MOV R12, RZ ;  /* 0x000000ff000c7202 */ /* 0x000fcc0000000f00 */
[----:B------:R-:W3:Y:S01]  /*00d0*/  LDC.64 R10, c[0x0][0x388] ;  /* 0x0000e200ff0a7b82 */ /* 0x000ee20000000a00 */
[----:B--2---:R-:W-:-:S07]  /*00e0*/  IMAD R13, R0, UR6, RZ ;  /* 0x00000006000d7c24 */ /* 0x004fce000f8e02ff */
.L_x_18:
        /* <DEDUP_REMOVED lines=8> */
.L_x_17:
[----:B0-----:R-:W-:Y:S05]  /*0170*/  BSYNC.RECONVERGENT B0 ;  /* 0x0000000000007941 */ /* 0x001fea0003800200 */
.L_x_16:
        /* <DEDUP_REMOVED lines=22> */
[----:B------:R-:W-:-:S04]  /*02e0*/  SHF.R.U32.HI R3, RZ, 0x5, R0 ;  /* 0x00000005ff037819 */ /* 0x000fc80000011600 */
[----:B------:R-:W-:-:S13]  /*02f0*/  ISETP.GE.U32.AND P1, PT, R2, R3, PT ;  /* 0x000000030200720c */ /* 0x000fda0003f26070 */
[----:B------:R-:W1:Y:S01]  /*0300*/  @!P1 S2R R3, SR_CgaCtaId ;  /* 0x0000000000039919 */ /* 0x000e620000008800 */
[----:B------:R-:W-:-:S04]  /*0310*/  @!P1 MOV R0, 0x400 ;  /* 0x0000040000009802 */ /* 0x000fc80000000f00 */
[----:B-1----:R-:W-:Y:S02]  /*0320*/  @!P1 LEA R3, R3, R0, 0x18 ;  /* 0x0000000003039211 */ /* 0x002fe400078ec0ff */
[----:B------:R-:W-:-:S03]  /*0330*/  MOV R0, RZ ;  /* 0x000000ff00007202 */ /* 0x000fc60000000f00 */
[----:B------:R-:W-:-:S05]  /*0340*/  @!P1 IMAD R2, R2, 0x4, R3 ;  /* 0x0000000402029824 */ /* 0x000fca00078e0203 */
[----:B------:R-:W1:Y:S04]  /*0350*/  @!P1 LDS R0, [R2] ;  /* 0x0000000002009984 */ /* 0x000e680000000800 */
[----:B-1----:R-:W1:Y:S02]  /*0360*/  SHFL.DOWN PT, R3, R0, 0x10, 0x1f ;  /* 0x0a001f0000037f89 */ /* 0x002e6400000e0000 */
[----:B-1----:R-:W-:-:S05]  /*0370*/  FADD R3, R3, R0 ;  /* 0x0000000003037221 */ /* 0x002fca0000000000 */
[----:B0-----:R-:W0:Y:S02]  /*0380*/  SHFL.DOWN PT, R4, R3, 0x8, 0x1f ;  /* 0x09001f0003047f89 */ /* 0x001e2400000e0000 */
        /* <DEDUP_REMOVED lines=11> */
.L_x_19:
        /* <DEDUP_REMOVED lines=12> */
.L_x_23:


//--------------------- .nv.shared._Z22dotProductHierarchicalPfS_S_ --------------------------
	.section	.nv.shared._Z22dotProductHierarchicalPfS_S_,"aw",@nobits
	.sectionflags	@""
	.align	4
.nv.shared._Z22dotProductHierarchicalPfS_S_:
	.zero		1040


//--------------------- .nv.shared.reserved.0     --------------------------
	.section	.nv.shared.reserved.0,"aw",@nobits
	.weak		__nv_reservedSMEM_offset_0_alias
	.size		__nv_reservedSMEM_offset_0_alias, 0, 64
	.other		__nv_reservedSMEM_offset_0_alias,@"STO_CUDA_RESERVED_SHARED STV_DEFAULT"
__nv_reservedSMEM_offset_0_alias:
	.zero		0
	.zero		64


//--------------------- .nv.shared._Z16dotProductSharedPfS_S_ --------------------------
	.section	.nv.shared._Z16dotProductSharedPfS_S_,"aw",@nobits
	.sectionflags	@""
	.align	4
.nv.shared._Z16dotProductSharedPfS_S_:
	.zero		1536


//--------------------- .nv.shared._Z16dotProductGlobalPfS_S_S_ --------------------------
	.section	.nv.shared._Z16dotProductGlobalPfS_S_S_,"aw",@nobits
	.sectionflags	@""
	.align	4
.nv.shared._Z16dotProductGlobalPfS_S_S_:
	.zero		1536


//--------------------- .nv.shared._Z21dotProductWarpShufflePfS_S_ --------------------------
	.section	.nv.shared._Z21dotProductWarpShufflePfS_S_,"aw",@nobits
	.sectionflags	@""
	.align	4
.nv.shared._Z21dotProductWarpShufflePfS_S_:
	.zero		1152


//--------------------- .nv.constant0._Z22dotProductHierarchicalPfS_S_ --------------------------
	.section	.nv.constant0._Z22dotProductHierarchicalPfS_S_,"a",@progbits
	.sectionflags	@""
	.align	4
.nv.constant0._Z22dotProductHierarchicalPfS_S_:
	.zero		920


//--------------------- .nv.constant0._Z16dotProductSharedPfS_S_ --------------------------
	.section	.nv.constant0._Z16dotProductSharedPfS_S_,"a",@progbits
	.sectionflags	@""
	.align	4
.nv.constant0._Z16dotProductSharedPfS_S_:
	.zero		920


//--------------------- .nv.constant0._Z16dotProductGlobalPfS_S_S_ --------------------------
	.section	.nv.constant0._Z16dotProductGlobalPfS_S_S_,"a",@progbits
	.sectionflags	@""
	.align	4
.nv.constant0._Z16dotProductGlobalPfS_S_S_:
	.zero		928


//--------------------- .nv.constant0._Z21dotProductWarpShufflePfS_S_ --------------------------
	.section	.nv.constant0._Z21dotProductWarpShufflePfS_S_,"a",@progbits
	.sectionflags	@""
	.align	4
.nv.constant0._Z21dotProductWarpShufflePfS_S_:
	.zero		920


//--------------------- SYMBOLS --------------------------

	.type		.nv.reservedSmem.offset0,@object
	.size		.nv.reservedSmem.offset0,0x4
	.type		.nv.reservedSmem.cap,@object
	.size		.nv.reservedSmem.cap,0x4
